//
// Generated by NVIDIA NVVM Compiler
//
// Compiler Build ID: CL-36424714
// Cuda compilation tools, release 13.0, V13.0.88
// Based on NVVM 20.0.0
//

.version 9.0
.target sm_100
.address_size 64

	// .globl	_Z6randomjPfi
.extern .func  (.param .b32 func_retval0) vprintf
(
	.param .b64 vprintf_param_0,
	.param .b64 vprintf_param_1
)
;
.global .align 4 .b8 precalc_xorwow_matrix[102400];
.global .align 4 .b8 precalc_xorwow_offset_matrix[102400];
.global .align 4 .b8 mrg32k3aM1[2304];
.global .align 4 .b8 mrg32k3aM2[2304];
.global .align 4 .b8 mrg32k3aM1SubSeq[2016];
.global .align 4 .b8 mrg32k3aM2SubSeq[2016];
.global .align 4 .b8 mrg32k3aM1Seq[2304];
.global .align 4 .b8 mrg32k3aM2Seq[2304];
.const .align 8 .b8 __cr_lgamma_table[72];
.global .align 1 .b8 $str[5] = {37, 108, 102, 10};

.visible .entry _Z6randomjPfi(
	.param .u32 _Z6randomjPfi_param_0,
	.param .u64 .ptr .align 1 _Z6randomjPfi_param_1,
	.param .u32 _Z6randomjPfi_param_2
)
{
	.local .align 8 .b8 	__local_depot0[8];
	.reg .b64 	%SP;
	.reg .b64 	%SPL;
	.reg .pred 	%p<8>;
	.reg .b32 	%r<135>;
	.reg .b32 	%f<17>;
	.reg .b64 	%rd<14>;
	.reg .b64 	%fd<8>;

	mov.u64 	%SPL, __local_depot0;
	cvta.local.u64 	%SP, %SPL;
	ld.param.u32 	%r33, [_Z6randomjPfi_param_0];
	ld.param.u64 	%rd2, [_Z6randomjPfi_param_1];
	ld.param.u32 	%r32, [_Z6randomjPfi_param_2];
	cvta.to.global.u64 	%rd3, %rd2;
	add.u64 	%rd4, %SP, 0;
	add.u64 	%rd1, %SPL, 0;
	xor.b32  	%r34, %r33, -1429050551;
	mul.lo.s32 	%r121, %r34, 1099087573;
	add.s32 	%r35, %r121, 123456789;
	add.s32 	%r124, %r121, 5783321;
	shr.u32 	%r36, %r35, 2;
	xor.b32  	%r37, %r36, %r35;
	shl.b32 	%r38, %r124, 4;
	shl.b32 	%r39, %r37, 1;
	xor.b32  	%r40, %r38, %r39;
	xor.b32  	%r41, %r40, %r124;
	xor.b32  	%r134, %r41, %r37;
	add.s32 	%r132, %r121, -637770787;
	add.s32 	%r42, %r134, %r132;
	cvt.rn.f32.u32 	%f1, %r42;
	fma.rn.f32 	%f2, %f1, 0f2F800000, 0f2F000000;
	st.global.f32 	[%rd3], %f2;
	setp.lt.s32 	%p1, %r32, 1;
	@%p1 bra 	$L__BB0_10;
	xor.b32  	%r133, %r121, 362436069;
	and.b32  	%r6, %r32, 3;
	setp.lt.u32 	%p2, %r32, 4;
	mov.b32 	%r130, -589760388;
	mov.b32 	%r129, -123459836;
	@%p2 bra 	$L__BB0_5;
	and.b32  	%r47, %r32, 2147483644;
	neg.s32 	%r120, %r47;
	mov.b32 	%r123, -589760388;
	mov.b32 	%r122, -123459836;
	mov.u64 	%rd5, $str;
$L__BB0_3:
	.pragma "nounroll";
	mov.u32 	%r14, %r134;
	shr.u32 	%r48, %r133, 2;
	xor.b32  	%r49, %r48, %r133;
	shl.b32 	%r50, %r14, 4;
	shl.b32 	%r51, %r49, 1;
	xor.b32  	%r52, %r50, %r51;
	xor.b32  	%r53, %r52, %r14;
	xor.b32  	%r129, %r53, %r49;
	add.s32 	%r54, %r121, %r129;
	add.s32 	%r55, %r54, -637408350;
	cvt.rn.f32.u32 	%f3, %r55;
	fma.rn.f32 	%f4, %f3, 0f2F800000, 0f2F000000;
	cvt.f64.f32 	%fd1, %f4;
	st.local.f64 	[%rd1], %fd1;
	cvta.global.u64 	%rd6, %rd5;
	{ // callseq 0, 0
	.param .b64 param0;
	st.param.b64 	[param0], %rd6;
	.param .b64 param1;
	st.param.b64 	[param1], %rd4;
	.param .b32 retval0;
	call.uni (retval0), 
	vprintf, 
	(
	param0, 
	param1
	);
	ld.param.b32 	%r56, [retval0];
	} // callseq 0
	shr.u32 	%r58, %r122, 2;
	xor.b32  	%r59, %r58, %r122;
	shl.b32 	%r60, %r129, 4;
	shl.b32 	%r61, %r59, 1;
	xor.b32  	%r62, %r60, %r61;
	xor.b32  	%r63, %r62, %r129;
	xor.b32  	%r130, %r63, %r59;
	add.s32 	%r64, %r121, %r130;
	add.s32 	%r65, %r64, -637045913;
	cvt.rn.f32.u32 	%f5, %r65;
	fma.rn.f32 	%f6, %f5, 0f2F800000, 0f2F000000;
	cvt.f64.f32 	%fd2, %f6;
	st.local.f64 	[%rd1], %fd2;
	{ // callseq 1, 0
	.param .b64 param0;
	st.param.b64 	[param0], %rd6;
	.param .b64 param1;
	st.param.b64 	[param1], %rd4;
	.param .b32 retval0;
	call.uni (retval0), 
	vprintf, 
	(
	param0, 
	param1
	);
	ld.param.b32 	%r66, [retval0];
	} // callseq 1
	shr.u32 	%r68, %r123, 2;
	xor.b32  	%r69, %r68, %r123;
	shl.b32 	%r70, %r130, 4;
	shl.b32 	%r71, %r69, 1;
	xor.b32  	%r72, %r70, %r71;
	xor.b32  	%r73, %r72, %r130;
	xor.b32  	%r17, %r73, %r69;
	add.s32 	%r74, %r121, %r17;
	add.s32 	%r75, %r74, -636683476;
	cvt.rn.f32.u32 	%f7, %r75;
	fma.rn.f32 	%f8, %f7, 0f2F800000, 0f2F000000;
	cvt.f64.f32 	%fd3, %f8;
	st.local.f64 	[%rd1], %fd3;
	{ // callseq 2, 0
	.param .b64 param0;
	st.param.b64 	[param0], %rd6;
	.param .b64 param1;
	st.param.b64 	[param1], %rd4;
	.param .b32 retval0;
	call.uni (retval0), 
	vprintf, 
	(
	param0, 
	param1
	);
	ld.param.b32 	%r76, [retval0];
	} // callseq 2
	shr.u32 	%r78, %r124, 2;
	xor.b32  	%r79, %r78, %r124;
	shl.b32 	%r80, %r17, 4;
	shl.b32 	%r81, %r79, 1;
	xor.b32  	%r82, %r80, %r81;
	xor.b32  	%r83, %r82, %r17;
	xor.b32  	%r134, %r83, %r79;
	add.s32 	%r84, %r121, %r134;
	add.s32 	%r85, %r84, -636321039;
	cvt.rn.f32.u32 	%f9, %r85;
	fma.rn.f32 	%f10, %f9, 0f2F800000, 0f2F000000;
	cvt.f64.f32 	%fd4, %f10;
	st.local.f64 	[%rd1], %fd4;
	{ // callseq 3, 0
	.param .b64 param0;
	st.param.b64 	[param0], %rd6;
	.param .b64 param1;
	st.param.b64 	[param1], %rd4;
	.param .b32 retval0;
	call.uni (retval0), 
	vprintf, 
	(
	param0, 
	param1
	);
	ld.param.b32 	%r86, [retval0];
	} // callseq 3
	add.s32 	%r121, %r121, 1449748;
	add.s32 	%r120, %r120, 4;
	setp.ne.s32 	%p3, %r120, 0;
	mov.u32 	%r122, %r129;
	mov.u32 	%r123, %r130;
	mov.u32 	%r124, %r17;
	mov.u32 	%r133, %r14;
	@%p3 bra 	$L__BB0_3;
	add.s32 	%r132, %r121, -637770787;
	mov.u32 	%r133, %r14;
$L__BB0_5:
	setp.eq.s32 	%p4, %r6, 0;
	@%p4 bra 	$L__BB0_10;
	setp.eq.s32 	%p5, %r6, 1;
	@%p5 bra 	$L__BB0_8;
	shr.u32 	%r88, %r133, 2;
	xor.b32  	%r89, %r88, %r133;
	shl.b32 	%r90, %r134, 4;
	shl.b32 	%r91, %r89, 1;
	xor.b32  	%r92, %r90, %r91;
	xor.b32  	%r93, %r92, %r134;
	xor.b32  	%r94, %r93, %r89;
	add.s32 	%r95, %r132, %r94;
	add.s32 	%r96, %r95, 362437;
	cvt.rn.f32.u32 	%f11, %r96;
	fma.rn.f32 	%f12, %f11, 0f2F800000, 0f2F000000;
	cvt.f64.f32 	%fd5, %f12;
	st.local.f64 	[%rd1], %fd5;
	mov.u64 	%rd8, $str;
	cvta.global.u64 	%rd9, %rd8;
	{ // callseq 4, 0
	.param .b64 param0;
	st.param.b64 	[param0], %rd9;
	.param .b64 param1;
	st.param.b64 	[param1], %rd4;
	.param .b32 retval0;
	call.uni (retval0), 
	vprintf, 
	(
	param0, 
	param1
	);
	ld.param.b32 	%r97, [retval0];
	} // callseq 4
	shr.u32 	%r99, %r129, 2;
	xor.b32  	%r100, %r99, %r129;
	shl.b32 	%r101, %r94, 4;
	shl.b32 	%r102, %r100, 1;
	xor.b32  	%r103, %r101, %r102;
	xor.b32  	%r104, %r103, %r94;
	xor.b32  	%r134, %r104, %r100;
	add.s32 	%r132, %r132, 724874;
	add.s32 	%r105, %r134, %r132;
	cvt.rn.f32.u32 	%f13, %r105;
	fma.rn.f32 	%f14, %f13, 0f2F800000, 0f2F000000;
	cvt.f64.f32 	%fd6, %f14;
	st.local.f64 	[%rd1], %fd6;
	{ // callseq 5, 0
	.param .b64 param0;
	st.param.b64 	[param0], %rd9;
	.param .b64 param1;
	st.param.b64 	[param1], %rd4;
	.param .b32 retval0;
	call.uni (retval0), 
	vprintf, 
	(
	param0, 
	param1
	);
	ld.param.b32 	%r106, [retval0];
	} // callseq 5
	mov.u32 	%r133, %r130;
$L__BB0_8:
	and.b32  	%r108, %r32, 1;
	setp.eq.b32 	%p6, %r108, 1;
	not.pred 	%p7, %p6;
	@%p7 bra 	$L__BB0_10;
	shr.u32 	%r109, %r133, 2;
	xor.b32  	%r110, %r109, %r133;
	shl.b32 	%r111, %r134, 4;
	shl.b32 	%r112, %r110, 1;
	xor.b32  	%r113, %r111, %r112;
	xor.b32  	%r114, %r113, %r134;
	xor.b32  	%r115, %r114, %r110;
	add.s32 	%r116, %r132, %r115;
	add.s32 	%r117, %r116, 362437;
	cvt.rn.f32.u32 	%f15, %r117;
	fma.rn.f32 	%f16, %f15, 0f2F800000, 0f2F000000;
	cvt.f64.f32 	%fd7, %f16;
	st.local.f64 	[%rd1], %fd7;
	mov.u64 	%rd11, $str;
	cvta.global.u64 	%rd12, %rd11;
	{ // callseq 6, 0
	.param .b64 param0;
	st.param.b64 	[param0], %rd12;
	.param .b64 param1;
	st.param.b64 	[param1], %rd4;
	.param .b32 retval0;
	call.uni (retval0), 
	vprintf, 
	(
	param0, 
	param1
	);
	ld.param.b32 	%r118, [retval0];
	} // callseq 6
$L__BB0_10:
	ret;

}


// ===== COMPILED SASS (sm_100) =====

	.target	sm_100

	.elftype	@"ET_EXEC"


//--------------------- .note.nv.tkinfo           --------------------------
	.section	.note.nv.tkinfo,"",@"SHT_NOTE"
	.sectionflags	@"SHF_NOTE_NV_TKINFO"
	.tkinfo
        /*0018*/ 	.word	0x00000002
        /*0030*/ 	.string	""
        /*0030*/ 	.string	"ptxas"
        /*0030*/ 	.string	"Cuda compilation tools, release 13.0, V13.0.88"
        /*0030*/ 	.string	"Build cuda_13.0.r13.0/compiler.36424714_0"
        /*0030*/ 	.string	"-arch sm_100 -m 64 "



//--------------------- .note.nv.cuinfo           --------------------------
	.section	.note.nv.cuinfo,"",@"SHT_NOTE"
	.sectionflags	@"SHF_NOTE_NV_CUINFO"
        /*0018*/ 	.short	0x0002
        /*001a*/ 	.short	0x0064
        /*001c*/ 	.short	0x0082
	.zero		2


//--------------------- .nv.info                  --------------------------
	.section	.nv.info,"",@"SHT_CUDA_INFO"
	.align	4


	//----- nvinfo : EIATTR_REGCOUNT
	.align		4
        /*0000*/ 	.byte	0x04, 0x2f
        /*0002*/ 	.short	(.L_11 - .L_10)
	.align		4
.L_10:
        /*0004*/ 	.word	index@(_Z6randomjPfi)
        /*0008*/ 	.word	0x00000021


	//----- nvinfo : EIATTR_FRAME_SIZE
	.align		4
.L_11:
        /*000c*/ 	.byte	0x04, 0x11
        /*000e*/ 	.short	(.L_13 - .L_12)
	.align		4
.L_12:
        /*0010*/ 	.word	index@(_Z6randomjPfi)
        /*0014*/ 	.word	0x00000008


	//----- nvinfo : EIATTR_MIN_STACK_SIZE
	.align		4
.L_13:
        /*0018*/ 	.byte	0x04, 0x12
        /*001a*/ 	.short	(.L_15 - .L_14)
	.align		4
.L_14:
        /*001c*/ 	.word	index@(_Z6randomjPfi)
        /*0020*/ 	.word	0x00000008
.L_15:


//--------------------- .nv.compat                --------------------------
	.section	.nv.compat,"",@"SHT_CUDA_COMPAT_INFO"
	.align	4
        /*0000*/ 	.byte	0x02, 0x09, 0x00, 0x00, 0x02, 0x02, 0x01, 0x00, 0x02, 0x05, 0x05, 0x00, 0x03, 0x07, 0x01, 0x01
        /*0010*/ 	.byte	0x02, 0x03, 0x00, 0x00, 0x02, 0x06, 0x01, 0x00, 0x04, 0x0b, 0x08, 0x00, 0x09, 0x00, 0x00, 0x00
        /*0020*/ 	.byte	0x00, 0x00, 0x00, 0x00


//--------------------- .nv.info._Z6randomjPfi    --------------------------
	.section	.nv.info._Z6randomjPfi,"",@"SHT_CUDA_INFO"
	.sectionflags	@""
	.align	4


	//----- nvinfo : EIATTR_CUDA_API_VERSION
	.align		4
        /*0000*/ 	.byte	0x04, 0x37
        /*0002*/ 	.short	(.L_17 - .L_16)
.L_16:
        /*0004*/ 	.word	0x00000082


	//----- nvinfo : EIATTR_KPARAM_INFO
	.align		4
.L_17:
        /*0008*/ 	.byte	0x04, 0x17
        /*000a*/ 	.short	(.L_19 - .L_18)
.L_18:
        /*000c*/ 	.word	0x00000000
        /*0010*/ 	.short	0x0002
        /*0012*/ 	.short	0x0010
        /*0014*/ 	.byte	0x00, 0xf0, 0x11, 0x00


	//----- nvinfo : EIATTR_KPARAM_INFO
	.align		4
.L_19:
        /*0018*/ 	.byte	0x04, 0x17
        /*001a*/ 	.short	(.L_21 - .L_20)
.L_20:
        /*001c*/ 	.word	0x00000000
        /*0020*/ 	.short	0x0001
        /*0022*/ 	.short	0x0008
        /*0024*/ 	.byte	0x00, 0xf5, 0x21, 0x00


	//----- nvinfo : EIATTR_KPARAM_INFO
	.align		4
.L_21:
        /*0028*/ 	.byte	0x04, 0x17
        /*002a*/ 	.short	(.L_23 - .L_22)
.L_22:
        /*002c*/ 	.word	0x00000000
        /*0030*/ 	.short	0x0000
        /*0032*/ 	.short	0x0000
        /*0034*/ 	.byte	0x00, 0xf0, 0x11, 0x00


	//----- nvinfo : EIATTR_SPARSE_MMA_MASK
	.align		4
.L_23:
        /*0038*/ 	.byte	0x03, 0x50
        /*003a*/ 	.short	0x0000


	//----- nvinfo : EIATTR_MAXREG_COUNT
	.align		4
        /*003c*/ 	.byte	0x03, 0x1b
        /*003e*/ 	.short	0x00ff


	//----- nvinfo : EIATTR_EXTERNS
	.align		4
        /*0040*/ 	.byte	0x04, 0x0f
        /*0042*/ 	.short	(.L_25 - .L_24)


	//   ....[0]....
	.align		4
.L_24:
        /*0044*/ 	.word	index@(vprintf)


	//----- nvinfo : EIATTR_MERCURY_ISA_VERSION
	.align		4
.L_25:
        /*0048*/ 	.byte	0x03, 0x5f
        /*004a*/ 	.short	0x0101


	//----- nvinfo : EIATTR_VRC_CTA_INIT_COUNT
	.align		4
        /*004c*/ 	.byte	0x02, 0x4a
	.zero		1
	.zero		1


	//----- nvinfo : EIATTR_SYSCALL_OFFSETS
	.align		4
        /*0050*/ 	.byte	0x04, 0x46
        /*0052*/ 	.short	(.L_27 - .L_26)


	//   ....[0]....
.L_26:
        /*0054*/ 	.word	0x00000430


	//   ....[1]....
        /*0058*/ 	.word	0x00000570


	//   ....[2]....
        /*005c*/ 	.word	0x000006b0


	//   ....[3]....
        /*0060*/ 	.word	0x000007f0


	//   ....[4]....
        /*0064*/ 	.word	0x00000a00


	//   ....[5]....
        /*0068*/ 	.word	0x00000b50


	//   ....[6]....
        /*006c*/ 	.word	0x00000cf0


	//----- nvinfo : EIATTR_EXIT_INSTR_OFFSETS
	.align		4
.L_27:
        /*0070*/ 	.byte	0x04, 0x1c
        /*0072*/ 	.short	(.L_29 - .L_28)


	//   ....[0]....
.L_28:
        /*0074*/ 	.word	0x000001b0


	//   ....[1]....
        /*0078*/ 	.word	0x00000890


	//   ....[2]....
        /*007c*/ 	.word	0x00000ba0


	//   ....[3]....
        /*0080*/ 	.word	0x00000d00


	//----- nvinfo : EIATTR_CRS_STACK_SIZE
	.align		4
.L_29:
        /*0084*/ 	.byte	0x04, 0x1e
        /*0086*/ 	.short	(.L_31 - .L_30)
.L_30:
        /*0088*/ 	.word	0x00000000


	//----- nvinfo : EIATTR_CBANK_PARAM_SIZE
	.align		4
.L_31:
        /*008c*/ 	.byte	0x03, 0x19
        /*008e*/ 	.short	0x0014


	//----- nvinfo : EIATTR_PARAM_CBANK
	.align		4
        /*0090*/ 	.byte	0x04, 0x0a
        /*0092*/ 	.short	(.L_33 - .L_32)
	.align		4
.L_32:
        /*0094*/ 	.word	index@(.nv.constant0._Z6randomjPfi)
        /*0098*/ 	.short	0x0380
        /*009a*/ 	.short	0x0014


	//----- nvinfo : EIATTR_SW_WAR
	.align		4
.L_33:
        /*009c*/ 	.byte	0x04, 0x36
        /*009e*/ 	.short	(.L_35 - .L_34)
.L_34:
        /*00a0*/ 	.word	0x00000008
.L_35:


//--------------------- .nv.callgraph             --------------------------
	.section	.nv.callgraph,"",@"SHT_CUDA_CALLGRAPH"
	.align	4
	.sectionentsize	8
	.align		4
        /*0000*/ 	.word	0x00000000
	.align		4
        /*0004*/ 	.word	0xffffffff
	.align		4
        /*0008*/ 	.word	index@(_Z6randomjPfi)
	.align		4
        /*000c*/ 	.word	index@(vprintf)
	.align		4
        /*0010*/ 	.word	0x00000000
	.align		4
        /*0014*/ 	.word	0xfffffffe
	.align		4
        /*0018*/ 	.word	0x00000000
	.align		4
        /*001c*/ 	.word	0xfffffffd
	.align		4
        /*0020*/ 	.word	0x00000000
	.align		4
        /*0024*/ 	.word	0xfffffffc


//--------------------- .nv.constant4             --------------------------
	.section	.nv.constant4,"a",@progbits
	.align	8
	.align		8
.nv.constant4:
        /*0000*/ 	.dword	vprintf
	.align		8
        /*0008*/ 	.dword	precalc_xorwow_matrix
	.align		8
        /*0010*/ 	.dword	precalc_xorwow_offset_matrix
	.align		8
        /*0018*/ 	.dword	mrg32k3aM1
	.align		8
        /*0020*/ 	.dword	mrg32k3aM2
	.align		8
        /*0028*/ 	.dword	mrg32k3aM1SubSeq
	.align		8
        /*0030*/ 	.dword	mrg32k3aM2SubSeq
	.align		8
        /*0038*/ 	.dword	mrg32k3aM1Seq
	.align		8
        /*0040*/ 	.dword	mrg32k3aM2Seq
	.align		8
        /*0048*/ 	.dword	$str


//--------------------- .nv.constant3             --------------------------
	.section	.nv.constant3,"a",@progbits
	.align	8
.nv.constant3:
	.type		__cr_lgamma_table,@object
	.size		__cr_lgamma_table,(.L_8 - __cr_lgamma_table)
__cr_lgamma_table:
        /*0000*/ 	.byte	0x00, 0x00, 0x00, 0x00, 0x00, 0x00, 0x00, 0x00, 0x00, 0x00, 0x00, 0x00, 0x00, 0x00, 0x00, 0x00
        /*0010*/ 	.byte	0xef, 0x39, 0xfa, 0xfe, 0x42, 0x2e, 0xe6, 0x3f, 0x02, 0x20, 0x2a, 0xfa, 0x0b, 0xab, 0xfc, 0x3f
        /*0020*/ 	.byte	0xf9, 0x2c, 0x92, 0x7c, 0xa7, 0x6c, 0x09, 0x40, 0xc9, 0x79, 0x44, 0x3c, 0x64, 0x26, 0x13, 0x40
        /*0030*/ 	.byte	0xca, 0x01, 0xcf, 0x3a, 0x27, 0x51, 0x1a, 0x40, 0x30, 0xcc, 0x2d, 0xf3, 0xe1, 0x0c, 0x21, 0x40
        /*0040*/ 	.byte	0x0d, 0xb7, 0xfc, 0x82, 0x8e, 0x35, 0x25, 0x40
.L_8:


//--------------------- .text._Z6randomjPfi       --------------------------
	.section	.text._Z6randomjPfi,"ax",@progbits
	.align	128
        .global         _Z6randomjPfi
        .type           _Z6randomjPfi,@function
        .size           _Z6randomjPfi,(.L_x_12 - _Z6randomjPfi)
        .other          _Z6randomjPfi,@"STO_CUDA_ENTRY STV_DEFAULT"
_Z6randomjPfi:
.text._Z6randomjPfi:
[----:B------:R-:W0:Y:S01]  /*0000*/  LDC R1, c[0x0][0x37c] ;  /* 0x0000df00ff017b82 */ /* 0x000e220000000800 */
[----:B------:R-:W1:Y:S07]  /*0010*/  LDCU UR4, c[0x0][0x380] ;  /* 0x00007000ff0477ac */ /* 0x000e6e0008000800 */
[----:B------:R-:W2:Y:S01]  /*0020*/  LDC R17, c[0x0][0x390] ;  /* 0x0000e400ff117b82 */ /* 0x000ea20000000800 */
[----:B0-----:R-:W-:Y:S01]  /*0030*/  VIADD R1, R1, 0xfffffff8 ;  /* 0xfffffff801017836 */ /* 0x001fe20000000000 */
[----:B------:R-:W0:Y:S01]  /*0040*/  LDCU UR9, c[0x0][0x2f8] ;  /* 0x00005f00ff0977ac */ /* 0x000e220008000800 */
[----:B------:R-:W-:Y:S01]  /*0050*/  IMAD.MOV.U32 R3, RZ, RZ, 0x2f800000 ;  /* 0x2f800000ff037424 */ /* 0x000fe200078e00ff */
[----:B------:R-:W3:Y:S04]  /*0060*/  LDCU.64 UR10, c[0x0][0x358] ;  /* 0x00006b00ff0a77ac */ /* 0x000ee80008000a00 */
[----:B------:R-:W3:Y:S01]  /*0070*/  LDC.64 R4, c[0x0][0x388] ;  /* 0x0000e200ff047b82 */ /* 0x000ee20000000a00 */
[----:B------:R-:W4:Y:S01]  /*0080*/  LDCU UR12, c[0x0][0x2fc] ;  /* 0x00005f80ff0c77ac */ /* 0x000f220008000800 */
[----:B-1----:R-:W-:-:S04]  /*0090*/  ULOP3.LUT UR4, UR4, 0xaad26b49, URZ, 0x3c, !UPT ;  /* 0xaad26b4904047892 */ /* 0x002fc8000f8e3cff */
[----:B------:R-:W-:Y:S01]  /*00a0*/  UIMAD UR4, UR4, 0x4182bed5, URZ ;  /* 0x4182bed5040478a4 */ /* 0x000fe2000f8e02ff */
[----:B0-----:R-:W-:Y:S02]  /*00b0*/  IADD3 R16, P1, PT, R1, UR9, RZ ;  /* 0x0000000901107c10 */ /* 0x001fe4000ff3e0ff */
[----:B--2---:R-:W-:Y:S01]  /*00c0*/  ISETP.GE.AND P0, PT, R17, 0x1, PT ;  /* 0x000000011100780c */ /* 0x004fe20003f06270 */
[----:B------:R-:W-:Y:S02]  /*00d0*/  UIADD3 UR5, UPT, UPT, UR4, 0x75bcd15, URZ ;  /* 0x075bcd1504057890 */ /* 0x000fe4000fffe0ff */
[----:B------:R-:W-:Y:S02]  /*00e0*/  UIADD3 UR8, UPT, UPT, UR4, 0x583f19, URZ ;  /* 0x00583f1904087890 */ /* 0x000fe4000fffe0ff */
[----:B------:R-:W-:Y:S01]  /*00f0*/  USHF.R.U32.HI UR6, URZ, 0x2, UR5 ;  /* 0x00000002ff067899 */ /* 0x000fe20008011605 */
[----:B----4-:R-:W-:-:S03]  /*0100*/  IMAD.X R2, RZ, RZ, UR12, P1 ;  /* 0x0000000cff027e24 */ /* 0x010fc600088e06ff */
[----:B------:R-:W-:Y:S02]  /*0110*/  ULOP3.LUT UR6, UR6, UR5, URZ, 0x3c, !UPT ;  /* 0x0000000506067292 */ /* 0x000fe4000f8e3cff */
[----:B------:R-:W-:Y:S02]  /*0120*/  USHF.L.U32 UR5, UR8, 0x4, URZ ;  /* 0x0000000408057899 */ /* 0x000fe400080006ff */
[----:B------:R-:W-:-:S04]  /*0130*/  USHF.L.U32 UR7, UR6, 0x1, URZ ;  /* 0x0000000106077899 */ /* 0x000fc800080006ff */
[----:B------:R-:W-:Y:S02]  /*0140*/  ULOP3.LUT UR5, UR8, UR5, UR7, 0x96, !UPT ;  /* 0x0000000508057292 */ /* 0x000fe4000f8e9607 */
[----:B------:R-:W-:Y:S02]  /*0150*/  UIADD3 UR7, UPT, UPT, UR4, -0x26039c23, URZ ;  /* 0xd9fc63dd04077890 */ /* 0x000fe4000fffe0ff */
[----:B------:R-:W-:-:S04]  /*0160*/  ULOP3.LUT UR5, UR5, UR6, URZ, 0x3c, !UPT ;  /* 0x0000000605057292 */ /* 0x000fc8000f8e3cff */
[----:B------:R-:W-:-:S06]  /*0170*/  UIADD3 UR6, UPT, UPT, UR5, UR7, URZ ;  /* 0x0000000705067290 */ /* 0x000fcc000fffe0ff */
[----:B------:R-:W-:-:S05]  /*0180*/  I2FP.F32.U32 R0, UR6 ;  /* 0x0000000600007c45 */ /* 0x000fca0008201000 */
[----:B------:R-:W-:-:S05]  /*0190*/  FFMA R3, R0, R3, 1.1641532182693481445e-10 ;  /* 0x2f00000000037423 */ /* 0x000fca0000000003 */
[----:B---3--:R0:W-:Y:S01]  /*01a0*/  STG.E desc[UR10][R4.64], R3 ;  /* 0x0000000304007986 */ /* 0x0081e2000c10190a */
[----:B------:R-:W-:Y:S05]  /*01b0*/  @!P0 EXIT ;  /* 0x000000000000894d */ /* 0x000fea0003800000 */
[C---:B------:R-:W-:Y:S01]  /*01c0*/  ISETP.GE.U32.AND P0, PT, R17.reuse, 0x4, PT ;  /* 0x000000041100780c */ /* 0x040fe20003f06070 */
[----:B------:R-:W-:Y:S01]  /*01d0*/  IMAD.U32 R29, RZ, RZ, UR4 ;  /* 0x00000004ff1d7e24 */ /* 0x000fe2000f8e00ff */
[----:B------:R-:W-:Y:S01]  /*01e0*/  LOP3.LUT R24, R17, 0x3, RZ, 0xc0, !PT ;  /* 0x0000000311187812 */ /* 0x000fe200078ec0ff */
[----:B------:R-:W-:Y:S02]  /*01f0*/  IMAD.U32 R25, RZ, RZ, UR5 ;  /* 0x00000005ff197e24 */ /* 0x000fe4000f8e00ff */
[----:B------:R-:W-:Y:S01]  /*0200*/  IMAD.U32 R18, RZ, RZ, UR7 ;  /* 0x00000007ff127e24 */ /* 0x000fe2000f8e00ff */
[----:B------:R-:W-:Y:S01]  /*0210*/  LOP3.LUT R19, R29, 0x159a55e5, RZ, 0x3c, !PT ;  /* 0x159a55e51d137812 */ /* 0x000fe200078e3cff */
[----:B------:R-:W-:Y:S02]  /*0220*/  IMAD.MOV.U32 R23, RZ, RZ, -0x23270784 ;  /* 0xdcd8f87cff177424 */ /* 0x000fe400078e00ff */
[----:B------:R-:W-:-:S04]  /*0230*/  IMAD.MOV.U32 R22, RZ, RZ, -0x75bd8fc ;  /* 0xf8a42704ff167424 */ /* 0x000fc800078e00ff */
[----:B------:R-:W-:Y:S05]  /*0240*/  @!P0 BRA `(.L_x_0) ;  /* 0x00000004008c8947 */ /* 0x000fea0003800000 */
[----:B------:R-:W-:Y:S01]  /*0250*/  LOP3.LUT R17, R17, 0x7ffffffc, RZ, 0xc0, !PT ;  /* 0x7ffffffc11117812 */ /* 0x000fe200078ec0ff */
[----:B------:R-:W-:Y:S01]  /*0260*/  BSSY.RECONVERGENT B6, `(.L_x_1) ;  /* 0x0000060000067945 */ /* 0x000fe20003800200 */
[----:B------:R-:W-:Y:S01]  /*0270*/  MOV R28, UR8 ;  /* 0x00000008001c7c02 */ /* 0x000fe20008000f00 */
[----:B------:R-:W-:Y:S02]  /*0280*/  IMAD.MOV.U32 R26, RZ, RZ, -0x23270784 ;  /* 0xdcd8f87cff1a7424 */ /* 0x000fe400078e00ff */
[----:B------:R-:W-:Y:S02]  /*0290*/  IMAD.MOV.U32 R27, RZ, RZ, -0x75bd8fc ;  /* 0xf8a42704ff1b7424 */ /* 0x000fe400078e00ff */
[----:B------:R-:W-:-:S07]  /*02a0*/  IMAD.MOV R17, RZ, RZ, -R17 ;  /* 0x000000ffff117224 */ /* 0x000fce00078e0a11 */
.L_x_6:
[----:B------:R-:W-:Y:S01]  /*02b0*/  SHF.R.U32.HI R0, RZ, 0x2, R19 ;  /* 0x00000002ff007819 */ /* 0x000fe20000011613 */
[----:B0-----:R-:W-:Y:S01]  /*02c0*/  IMAD.SHL.U32 R4, R25, 0x10, RZ ;  /* 0x0000001019047824 */ /* 0x001fe200078e00ff */
[----:B------:R-:W-:Y:S01]  /*02d0*/  MOV R18, 0x0 ;  /* 0x0000000000127802 */ /* 0x000fe20000000f00 */
[----:B------:R-:W0:Y:S01]  /*02e0*/  LDCU.64 UR4, c[0x4][0x48] ;  /* 0x01000900ff0477ac */ /* 0x000e220008000a00 */
[----:B------:R-:W-:Y:S01]  /*02f0*/  LOP3.LUT R0, R0, R19, RZ, 0x3c, !PT ;  /* 0x0000001300007212 */ /* 0x000fe200078e3cff */
[----:B------:R-:W-:Y:S01]  /*0300*/  VIADD R17, R17, 0x4 ;  /* 0x0000000411117836 */ /* 0x000fe20000000000 */
[----:B------:R1:W2:Y:S01]  /*0310*/  LDC.64 R8, c[0x4][R18] ;  /* 0x0100000012087b82 */ /* 0x0002a20000000a00 */
[----:B------:R-:W-:Y:S02]  /*0320*/  IMAD.MOV.U32 R19, RZ, RZ, R25 ;  /* 0x000000ffff137224 */ /* 0x000fe400078e0019 */
[----:B------:R-:W-:Y:S01]  /*0330*/  IMAD.SHL.U32 R3, R0, 0x2, RZ ;  /* 0x0000000200037824 */ /* 0x000fe200078e00ff */
[----:B------:R-:W-:Y:S01]  /*0340*/  ISETP.NE.AND P0, PT, R17, RZ, PT ;  /* 0x000000ff1100720c */ /* 0x000fe20003f05270 */
[----:B------:R-:W-:-:S02]  /*0350*/  IMAD.MOV.U32 R6, RZ, RZ, R16 ;  /* 0x000000ffff067224 */ /* 0x000fc400078e0010 */
[----:B------:R-:W-:Y:S01]  /*0360*/  IMAD.MOV.U32 R7, RZ, RZ, R2 ;  /* 0x000000ffff077224 */ /* 0x000fe200078e0002 */
[----:B------:R-:W-:Y:S02]  /*0370*/  LOP3.LUT R3, R25, R4, R3, 0x96, !PT ;  /* 0x0000000419037212 */ /* 0x000fe400078e9603 */
[----:B------:R-:W-:Y:S02]  /*0380*/  P2R R30, PR, RZ, 0x1 ;  /* 0x00000001ff1e7803 */ /* 0x000fe40000000000 */
[----:B------:R-:W-:Y:S01]  /*0390*/  LOP3.LUT R22, R3, R0, RZ, 0x3c, !PT ;  /* 0x0000000003167212 */ /* 0x000fe200078e3cff */
[----:B------:R-:W-:Y:S01]  /*03a0*/  IMAD.MOV.U32 R3, RZ, RZ, 0x2f800000 ;  /* 0x2f800000ff037424 */ /* 0x000fe200078e00ff */
[----:B0-----:R-:W-:Y:S01]  /*03b0*/  MOV R4, UR4 ;  /* 0x0000000400047c02 */ /* 0x001fe20008000f00 */
[----:B------:R-:W-:Y:S01]  /*03c0*/  IMAD.U32 R5, RZ, RZ, UR5 ;  /* 0x00000005ff057e24 */ /* 0x000fe2000f8e00ff */
[----:B------:R-:W-:-:S04]  /*03d0*/  IADD3 R0, PT, PT, R29, -0x25fe145e, R22 ;  /* 0xda01eba21d007810 */ /* 0x000fc80007ffe016 */
[----:B------:R-:W-:-:S05]  /*03e0*/  I2FP.F32.U32 R0, R0 ;  /* 0x0000000000007245 */ /* 0x000fca0000201000 */
[----:B------:R-:W-:-:S04]  /*03f0*/  FFMA R0, R0, R3, 1.1641532182693481445e-10 ;  /* 0x2f00000000007423 */ /* 0x000fc80000000003 */
[----:B------:R-:W0:Y:S02]  /*0400*/  F2F.F64.F32 R10, R0 ;  /* 0x00000000000a7310 */ /* 0x000e240000201800 */
[----:B0-----:R1:W-:Y:S02]  /*0410*/  STL.64 [R1], R10 ;  /* 0x0000000a01007387 */ /* 0x0013e40000100a00 */
[----:B------:R-:W-:-:S07]  /*0420*/  LEPC R20, `(.L_x_2) ;  /* 0x000000001014794e */ /* 0x000fce0000000000 */
[----:B-12---:R-:W-:Y:S05]  /*0430*/  CALL.ABS.NOINC R8 ;  /* 0x0000000008007343 */ /* 0x006fea0003c00000 */
.L_x_2:
[----:B------:R-:W-:Y:S01]  /*0440*/  SHF.R.U32.HI R0, RZ, 0x2, R27 ;  /* 0x00000002ff007819 */ /* 0x000fe2000001161b */
[----:B------:R-:W-:Y:S01]  /*0450*/  IMAD.SHL.U32 R3, R22, 0x10, RZ ;  /* 0x0000001016037824 */ /* 0x000fe200078e00ff */
[----:B------:R0:W1:Y:S01]  /*0460*/  LDC.64 R8, c[0x4][R18] ;  /* 0x0100000012087b82 */ /* 0x0000620000000a00 */
[----:B------:R-:W2:Y:S01]  /*0470*/  LDCU.64 UR4, c[0x4][0x48] ;  /* 0x01000900ff0477ac */ /* 0x000ea20008000a00 */
[----:B------:R-:W-:Y:S01]  /*0480*/  LOP3.LUT R0, R0, R27, RZ, 0x3c, !PT ;  /* 0x0000001b00007212 */ /* 0x000fe200078e3cff */
[----:B------:R-:W-:Y:S02]  /*0490*/  IMAD.MOV.U32 R6, RZ, RZ, R16 ;  /* 0x000000ffff067224 */ /* 0x000fe400078e0010 */
[----:B------:R-:W-:Y:S02]  /*04a0*/  IMAD.MOV.U32 R7, RZ, RZ, R2 ;  /* 0x000000ffff077224 */ /* 0x000fe400078e0002 */
[----:B------:R-:W-:-:S05]  /*04b0*/  IMAD.SHL.U32 R4, R0, 0x2, RZ ;  /* 0x0000000200047824 */ /* 0x000fca00078e00ff */
[----:B------:R-:W-:-:S04]  /*04c0*/  LOP3.LUT R3, R22, R3, R4, 0x96, !PT ;  /* 0x0000000316037212 */ /* 0x000fc800078e9604 */
[----:B------:R-:W-:Y:S01]  /*04d0*/  LOP3.LUT R23, R3, R0, RZ, 0x3c, !PT ;  /* 0x0000000003177212 */ /* 0x000fe200078e3cff */
[----:B------:R-:W-:Y:S01]  /*04e0*/  IMAD.MOV.U32 R3, RZ, RZ, 0x2f800000 ;  /* 0x2f800000ff037424 */ /* 0x000fe200078e00ff */
[----:B--2---:R-:W-:Y:S01]  /*04f0*/  MOV R4, UR4 ;  /* 0x0000000400047c02 */ /* 0x004fe20008000f00 */
[----:B------:R-:W-:Y:S01]  /*0500*/  IMAD.U32 R5, RZ, RZ, UR5 ;  /* 0x00000005ff057e24 */ /* 0x000fe2000f8e00ff */
[----:B------:R-:W-:-:S04]  /*0510*/  IADD3 R0, PT, PT, R29, -0x25f88c99, R23 ;  /* 0xda0773671d007810 */ /* 0x000fc80007ffe017 */
[----:B------:R-:W-:-:S05]  /*0520*/  I2FP.F32.U32 R0, R0 ;  /* 0x0000000000007245 */ /* 0x000fca0000201000 */
[----:B------:R-:W-:-:S04]  /*0530*/  FFMA R0, R0, R3, 1.1641532182693481445e-10 ;  /* 0x2f00000000007423 */ /* 0x000fc80000000003 */
[----:B------:R-:W2:Y:S02]  /*0540*/  F2F.F64.F32 R10, R0 ;  /* 0x00000000000a7310 */ /* 0x000ea40000201800 */
[----:B-12---:R0:W-:Y:S02]  /*0550*/  STL.64 [R1], R10 ;  /* 0x0000000a01007387 */ /* 0x0061e40000100a00 */
[----:B------:R-:W-:-:S07]  /*0560*/  LEPC R20, `(.L_x_3) ;  /* 0x000000001014794e */ /* 0x000fce0000000000 */
[----:B0-----:R-:W-:Y:S05]  /*0570*/  CALL.ABS.NOINC R8 ;  /* 0x0000000008007343 */ /* 0x001fea0003c00000 */
.L_x_3:
        /* <DEDUP_REMOVED lines=10> */
[----:B------:R-:W-:Y:S02]  /*0620*/  IMAD.MOV.U32 R3, RZ, RZ, 0x2f800000 ;  /* 0x2f800000ff037424 */ /* 0x000fe400078e00ff */
[----:B--2---:R-:W-:Y:S01]  /*0630*/  IMAD.U32 R4, RZ, RZ, UR4 ;  /* 0x00000004ff047e24 */ /* 0x004fe2000f8e00ff */
[----:B------:R-:W-:Y:S02]  /*0640*/  IADD3 R0, PT, PT, R29, -0x25f304d4, R26 ;  /* 0xda0cfb2c1d007810 */ /* 0x000fe40007ffe01a */
[----:B------:R-:W-:Y:S02]  /*0650*/  MOV R5, UR5 ;  /* 0x0000000500057c02 */ /* 0x000fe40008000f00 */
[----:B------:R-:W-:-:S05]  /*0660*/  I2FP.F32.U32 R0, R0 ;  /* 0x0000000000007245 */ /* 0x000fca0000201000 */
[----:B------:R-:W-:-:S04]  /*0670*/  FFMA R0, R0, R3, 1.1641532182693481445e-10 ;  /* 0x2f00000000007423 */ /* 0x000fc80000000003 */
[----:B------:R-:W2:Y:S02]  /*0680*/  F2F.F64.F32 R10, R0 ;  /* 0x00000000000a7310 */ /* 0x000ea40000201800 */
[----:B-12---:R0:W-:Y:S02]  /*0690*/  STL.64 [R1], R10 ;  /* 0x0000000a01007387 */ /* 0x0061e40000100a00 */
[----:B------:R-:W-:-:S07]  /*06a0*/  LEPC R20, `(.L_x_4) ;  /* 0x000000001014794e */ /* 0x000fce0000000000 */
[----:B0-----:R-:W-:Y:S05]  /*06b0*/  CALL.ABS.NOINC R8 ;  /* 0x0000000008007343 */ /* 0x001fea0003c00000 */
.L_x_4:
[----:B------:R-:W-:Y:S01]  /*06c0*/  SHF.R.U32.HI R3, RZ, 0x2, R28 ;  /* 0x00000002ff037819 */ /* 0x000fe2000001161c */
[----:B------:R-:W-:Y:S01]  /*06d0*/  IMAD.SHL.U32 R5, R26, 0x10, RZ ;  /* 0x000000101a057824 */ /* 0x000fe200078e00ff */
[----:B------:R0:W1:Y:S01]  /*06e0*/  LDC.64 R8, c[0x4][R18] ;  /* 0x0100000012087b82 */ /* 0x0000620000000a00 */
[----:B------:R-:W2:Y:S01]  /*06f0*/  LDCU.64 UR4, c[0x4][0x48] ;  /* 0x01000900ff0477ac */ /* 0x000ea20008000a00 */
[----:B------:R-:W-:Y:S01]  /*0700*/  LOP3.LUT R3, R3, R28, RZ, 0x3c, !PT ;  /* 0x0000001c03037212 */ /* 0x000fe200078e3cff */
[----:B------:R-:W-:Y:S01]  /*0710*/  IMAD.MOV.U32 R7, RZ, RZ, R2 ;  /* 0x000000ffff077224 */ /* 0x000fe200078e0002 */
[----:B------:R-:W-:-:S03]  /*0720*/  MOV R6, R16 ;  /* 0x0000001000067202 */ /* 0x000fc60000000f00 */
[----:B------:R-:W-:-:S05]  /*0730*/  IMAD.SHL.U32 R0, R3, 0x2, RZ ;  /* 0x0000000203007824 */ /* 0x000fca00078e00ff */
[----:B------:R-:W-:-:S04]  /*0740*/  LOP3.LUT R0, R26, R5, R0, 0x96, !PT ;  /* 0x000000051a007212 */ /* 0x000fc800078e9600 */
[----:B------:R-:W-:Y:S01]  /*0750*/  LOP3.LUT R25, R0, R3, RZ, 0x3c, !PT ;  /* 0x0000000300197212 */ /* 0x000fe200078e3cff */
[----:B------:R-:W-:Y:S02]  /*0760*/  IMAD.MOV.U32 R3, RZ, RZ, 0x2f800000 ;  /* 0x2f800000ff037424 */ /* 0x000fe400078e00ff */
[----:B--2---:R-:W-:Y:S01]  /*0770*/  IMAD.U32 R4, RZ, RZ, UR4 ;  /* 0x00000004ff047e24 */ /* 0x004fe2000f8e00ff */
[----:B------:R-:W-:Y:S01]  /*0780*/  IADD3 R0, PT, PT, R29, -0x25ed7d0f, R25 ;  /* 0xda1282f11d007810 */ /* 0x000fe20007ffe019 */
[----:B------:R-:W-:-:S03]  /*0790*/  IMAD.U32 R5, RZ, RZ, UR5 ;  /* 0x00000005ff057e24 */ /* 0x000fc6000f8e00ff */
[----:B------:R-:W-:-:S05]  /*07a0*/  I2FP.F32.U32 R0, R0 ;  /* 0x0000000000007245 */ /* 0x000fca0000201000 */
[----:B------:R-:W-:-:S04]  /*07b0*/  FFMA R0, R0, R3, 1.1641532182693481445e-10 ;  /* 0x2f00000000007423 */ /* 0x000fc80000000003 */
[----:B------:R-:W2:Y:S02]  /*07c0*/  F2F.F64.F32 R10, R0 ;  /* 0x00000000000a7310 */ /* 0x000ea40000201800 */
[----:B-12---:R0:W-:Y:S02]  /*07d0*/  STL.64 [R1], R10 ;  /* 0x0000000a01007387 */ /* 0x0061e40000100a00 */
[----:B------:R-:W-:-:S07]  /*07e0*/  LEPC R20, `(.L_x_5) ;  /* 0x000000001014794e */ /* 0x000fce0000000000 */
[----:B0-----:R-:W-:Y:S05]  /*07f0*/  CALL.ABS.NOINC R8 ;  /* 0x0000000008007343 */ /* 0x001fea0003c00000 */
.L_x_5:
[----:B------:R-:W-:Y:S01]  /*0800*/  ISETP.NE.AND P6, PT, R30, RZ, PT ;  /* 0x000000ff1e00720c */ /* 0x000fe20003fc5270 */
[----:B------:R-:W-:Y:S02]  /*0810*/  IMAD.MOV.U32 R28, RZ, RZ, R26 ;  /* 0x000000ffff1c7224 */ /* 0x000fe400078e001a */
[----:B------:R-:W-:Y:S02]  /*0820*/  VIADD R29, R29, 0x161f14 ;  /* 0x00161f141d1d7836 */ /* 0x000fe40000000000 */
[----:B------:R-:W-:Y:S02]  /*0830*/  IMAD.MOV.U32 R27, RZ, RZ, R22 ;  /* 0x000000ffff1b7224 */ /* 0x000fe400078e0016 */
[----:B------:R-:W-:-:S06]  /*0840*/  IMAD.MOV.U32 R26, RZ, RZ, R23 ;  /* 0x000000ffff1a7224 */ /* 0x000fcc00078e0017 */
[----:B------:R-:W-:Y:S05]  /*0850*/  @P6 BRA `(.L_x_6) ;  /* 0xfffffff800946947 */ /* 0x000fea000383ffff */
[----:B------:R-:W-:Y:S05]  /*0860*/  BSYNC.RECONVERGENT B6 ;  /* 0x0000000000067941 */ /* 0x000fea0003800200 */
.L_x_1:
[----:B------:R-:W-:-:S07]  /*0870*/  VIADD R18, R29, 0xd9fc63dd ;  /* 0xd9fc63dd1d127836 */ /* 0x000fce0000000000 */
.L_x_0:
[----:B------:R-:W-:-:S13]  /*0880*/  ISETP.NE.AND P0, PT, R24, RZ, PT ;  /* 0x000000ff1800720c */ /* 0x000fda0003f05270 */
[----:B------:R-:W-:Y:S05]  /*0890*/  @!P0 EXIT ;  /* 0x000000000000894d */ /* 0x000fea0003800000 */
[----:B------:R-:W-:-:S13]  /*08a0*/  ISETP.NE.AND P0, PT, R24, 0x1, PT ;  /* 0x000000011800780c */ /* 0x000fda0003f05270 */
[----:B------:R-:W-:Y:S05]  /*08b0*/  @!P0 BRA `(.L_x_7) ;  /* 0x0000000000ac8947 */ /* 0x000fea0003800000 */
[----:B------:R-:W-:Y:S01]  /*08c0*/  SHF.R.U32.HI R0, RZ, 0x2, R19 ;  /* 0x00000002ff007819 */ /* 0x000fe20000011613 */
[----:B0-----:R-:W-:Y:S01]  /*08d0*/  IMAD.SHL.U32 R4, R25, 0x10, RZ ;  /* 0x0000001019047824 */ /* 0x001fe200078e00ff */
[----:B------:R-:W-:Y:S01]  /*08e0*/  MOV R17, 0x0 ;  /* 0x0000000000117802 */ /* 0x000fe20000000f00 */
[----:B------:R-:W0:Y:S01]  /*08f0*/  LDCU.64 UR4, c[0x4][0x48] ;  /* 0x01000900ff0477ac */ /* 0x000e220008000a00 */
[----:B------:R-:W-:Y:S01]  /*0900*/  LOP3.LUT R0, R0, R19, RZ, 0x3c, !PT ;  /* 0x0000001300007212 */ /* 0x000fe200078e3cff */
[----:B------:R-:W-:Y:S01]  /*0910*/  IMAD.MOV.U32 R6, RZ, RZ, R16 ;  /* 0x000000ffff067224 */ /* 0x000fe200078e0010 */
[----:B------:R1:W2:Y:S01]  /*0920*/  LDC.64 R8, c[0x4][R17] ;  /* 0x0100000011087b82 */ /* 0x0002a20000000a00 */
[----:B------:R-:W-:Y:S01]  /*0930*/  IMAD.MOV.U32 R7, RZ, RZ, R2 ;  /* 0x000000ffff077224 */ /* 0x000fe200078e0002 */
[----:B------:R-:W-:-:S04]  /*0940*/  SHF.L.U32 R3, R0, 0x1, RZ ;  /* 0x0000000100037819 */ /* 0x000fc800000006ff */
[----:B------:R-:W-:-:S04]  /*0950*/  LOP3.LUT R3, R25, R4, R3, 0x96, !PT ;  /* 0x0000000419037212 */ /* 0x000fc800078e9603 */
[----:B------:R-:W-:Y:S01]  /*0960*/  LOP3.LUT R19, R3, R0, RZ, 0x3c, !PT ;  /* 0x0000000003137212 */ /* 0x000fe200078e3cff */
[----:B------:R-:W-:-:S03]  /*0970*/  IMAD.MOV.U32 R3, RZ, RZ, 0x2f800000 ;  /* 0x2f800000ff037424 */ /* 0x000fc600078e00ff */
[----:B------:R-:W-:Y:S01]  /*0980*/  IADD3 R0, PT, PT, R18, 0x587c5, R19 ;  /* 0x000587c512007810 */ /* 0x000fe20007ffe013 */
[----:B0-----:R-:W-:Y:S02]  /*0990*/  IMAD.U32 R4, RZ, RZ, UR4 ;  /* 0x00000004ff047e24 */ /* 0x001fe4000f8e00ff */
[----:B------:R-:W-:Y:S01]  /*09a0*/  IMAD.U32 R5, RZ, RZ, UR5 ;  /* 0x00000005ff057e24 */ /* 0x000fe2000f8e00ff */
[----:B------:R-:W-:-:S05]  /*09b0*/  I2FP.F32.U32 R0, R0 ;  /* 0x0000000000007245 */ /* 0x000fca0000201000 */
[----:B------:R-:W-:-:S04]  /*09c0*/  FFMA R0, R0, R3, 1.1641532182693481445e-10 ;  /* 0x2f00000000007423 */ /* 0x000fc80000000003 */
[----:B------:R-:W0:Y:S02]  /*09d0*/  F2F.F64.F32 R10, R0 ;  /* 0x00000000000a7310 */ /* 0x000e240000201800 */
[----:B0-----:R1:W-:Y:S02]  /*09e0*/  STL.64 [R1], R10 ;  /* 0x0000000a01007387 */ /* 0x0013e40000100a00 */
[----:B------:R-:W-:-:S07]  /*09f0*/  LEPC R20, `(.L_x_8) ;  /* 0x000000001014794e */ /* 0x000fce0000000000 */
[----:B-12---:R-:W-:Y:S05]  /*0a00*/  CALL.ABS.NOINC R8 ;  /* 0x0000000008007343 */ /* 0x006fea0003c00000 */
.L_x_8:
[----:B------:R-:W-:Y:S01]  /*0a10*/  SHF.R.U32.HI R3, RZ, 0x2, R22 ;  /* 0x00000002ff037819 */ /* 0x000fe20000011616 */
[----:B------:R-:W-:Y:S01]  /*0a20*/  IMAD.SHL.U32 R0, R19, 0x10, RZ ;  /* 0x0000001013007824 */ /* 0x000fe200078e00ff */
[----:B------:R-:W-:Y:S01]  /*0a30*/  IADD3 R18, PT, PT, R18, 0xb0f8a, RZ ;  /* 0x000b0f8a12127810 */ /* 0x000fe20007ffe0ff */
[----:B------:R0:W1:Y:S01]  /*0a40*/  LDC.64 R10, c[0x4][R17] ;  /* 0x01000000110a7b82 */ /* 0x0000620000000a00 */
[----:B------:R-:W-:Y:S01]  /*0a50*/  LOP3.LUT R3, R3, R22, RZ, 0x3c, !PT ;  /* 0x0000001603037212 */ /* 0x000fe200078e3cff */
[----:B------:R-:W2:Y:S01]  /*0a60*/  LDCU.64 UR4, c[0x4][0x48] ;  /* 0x01000900ff0477ac */ /* 0x000ea20008000a00 */
[----:B------:R-:W-:Y:S02]  /*0a70*/  IMAD.MOV.U32 R6, RZ, RZ, R16 ;  /* 0x000000ffff067224 */ /* 0x000fe400078e0010 */
[----:B------:R-:W-:Y:S02]  /*0a80*/  IMAD.MOV.U32 R7, RZ, RZ, R2 ;  /* 0x000000ffff077224 */ /* 0x000fe400078e0002 */
[----:B------:R-:W-:-:S05]  /*0a90*/  IMAD.SHL.U32 R4, R3, 0x2, RZ ;  /* 0x0000000203047824 */ /* 0x000fca00078e00ff */
[----:B------:R-:W-:-:S04]  /*0aa0*/  LOP3.LUT R0, R19, R0, R4, 0x96, !PT ;  /* 0x0000000013007212 */ /* 0x000fc800078e9604 */
[----:B------:R-:W-:Y:S01]  /*0ab0*/  LOP3.LUT R25, R0, R3, RZ, 0x3c, !PT ;  /* 0x0000000300197212 */ /* 0x000fe200078e3cff */
[----:B------:R-:W-:Y:S02]  /*0ac0*/  IMAD.MOV.U32 R3, RZ, RZ, 0x2f800000 ;  /* 0x2f800000ff037424 */ /* 0x000fe400078e00ff */
[----:B--2---:R-:W-:Y:S02]  /*0ad0*/  IMAD.U32 R4, RZ, RZ, UR4 ;  /* 0x00000004ff047e24 */ /* 0x004fe4000f8e00ff */
[----:B------:R-:W-:Y:S02]  /*0ae0*/  IMAD.IADD R0, R25, 0x1, R18 ;  /* 0x0000000119007824 */ /* 0x000fe400078e0212 */
[----:B------:R-:W-:-:S03]  /*0af0*/  IMAD.U32 R5, RZ, RZ, UR5 ;  /* 0x00000005ff057e24 */ /* 0x000fc6000f8e00ff */
[----:B------:R-:W-:-:S05]  /*0b00*/  I2FP.F32.U32 R0, R0 ;  /* 0x0000000000007245 */ /* 0x000fca0000201000 */
[----:B------:R-:W-:-:S04]  /*0b10*/  FFMA R0, R0, R3, 1.1641532182693481445e-10 ;  /* 0x2f00000000007423 */ /* 0x000fc80000000003 */
[----:B------:R-:W2:Y:S02]  /*0b20*/  F2F.F64.F32 R8, R0 ;  /* 0x0000000000087310 */ /* 0x000ea40000201800 */
[----:B-12---:R0:W-:Y:S02]  /*0b30*/  STL.64 [R1], R8 ;  /* 0x0000000801007387 */ /* 0x0061e40000100a00 */
[----:B------:R-:W-:-:S07]  /*0b40*/  LEPC R20, `(.L_x_9) ;  /* 0x000000001014794e */ /* 0x000fce0000000000 */
[----:B0-----:R-:W-:Y:S05]  /*0b50*/  CALL.ABS.NOINC R10 ;  /* 0x000000000a007343 */ /* 0x001fea0003c00000 */
.L_x_9:
[----:B------:R-:W-:-:S07]  /*0b60*/  IMAD.MOV.U32 R19, RZ, RZ, R23 ;  /* 0x000000ffff137224 */ /* 0x000fce00078e0017 */
.L_x_7:
[----:B------:R-:W1:Y:S02]  /*0b70*/  LDC R0, c[0x0][0x390] ;  /* 0x0000e400ff007b82 */ /* 0x000e640000000800 */
[----:B-1----:R-:W-:-:S04]  /*0b80*/  LOP3.LUT R0, R0, 0x1, RZ, 0xc0, !PT ;  /* 0x0000000100007812 */ /* 0x002fc800078ec0ff */
[----:B------:R-:W-:-:S13]  /*0b90*/  ISETP.NE.U32.AND P0, PT, R0, 0x1, PT ;  /* 0x000000010000780c */ /* 0x000fda0003f05070 */
[----:B------:R-:W-:Y:S05]  /*0ba0*/  @P0 EXIT ;  /* 0x000000000000094d */ /* 0x000fea0003800000 */
[----:B------:R-:W-:Y:S01]  /*0bb0*/  SHF.R.U32.HI R0, RZ, 0x2, R19 ;  /* 0x00000002ff007819 */ /* 0x000fe20000011613 */
[----:B0-----:R-:W-:Y:S01]  /*0bc0*/  IMAD.MOV.U32 R5, RZ, RZ, 0x2f800000 ;  /* 0x2f800000ff057424 */ /* 0x001fe200078e00ff */
[----:B------:R-:W-:Y:S01]  /*0bd0*/  SHF.L.U32 R4, R25, 0x4, RZ ;  /* 0x0000000419047819 */ /* 0x000fe200000006ff */
[----:B------:R-:W0:Y:S01]  /*0be0*/  LDCU.64 UR4, c[0x4][0x48] ;  /* 0x01000900ff0477ac */ /* 0x000e220008000a00 */
[----:B------:R-:W-:Y:S01]  /*0bf0*/  LOP3.LUT R0, R0, R19, RZ, 0x3c, !PT ;  /* 0x0000001300007212 */ /* 0x000fe200078e3cff */
[----:B------:R-:W-:Y:S02]  /*0c00*/  IMAD.MOV.U32 R6, RZ, RZ, R16 ;  /* 0x000000ffff067224 */ /* 0x000fe400078e0010 */
[----:B------:R-:W-:Y:S02]  /*0c10*/  IMAD.MOV.U32 R7, RZ, RZ, R2 ;  /* 0x000000ffff077224 */ /* 0x000fe400078e0002 */
[----:B------:R-:W-:-:S05]  /*0c20*/  IMAD.SHL.U32 R3, R0, 0x2, RZ ;  /* 0x0000000200037824 */ /* 0x000fca00078e00ff */
[----:B------:R-:W-:-:S04]  /*0c30*/  LOP3.LUT R3, R25, R4, R3, 0x96, !PT ;  /* 0x0000000419037212 */ /* 0x000fc800078e9603 */
[----:B------:R-:W-:Y:S01]  /*0c40*/  LOP3.LUT R3, R3, R0, RZ, 0x3c, !PT ;  /* 0x0000000003037212 */ /* 0x000fe200078e3cff */
[----:B0-----:R-:W-:-:S03]  /*0c50*/  IMAD.U32 R4, RZ, RZ, UR4 ;  /* 0x00000004ff047e24 */ /* 0x001fc6000f8e00ff */
[----:B------:R-:W-:-:S04]  /*0c60*/  IADD3 R3, PT, PT, R18, 0x587c5, R3 ;  /* 0x000587c512037810 */ /* 0x000fc80007ffe003 */
[----:B------:R-:W-:Y:S02]  /*0c70*/  I2FP.F32.U32 R0, R3 ;  /* 0x0000000300007245 */ /* 0x000fe40000201000 */
[----:B------:R-:W-:-:S03]  /*0c80*/  MOV R3, 0x0 ;  /* 0x0000000000037802 */ /* 0x000fc60000000f00 */
[----:B------:R-:W-:Y:S01]  /*0c90*/  FFMA R0, R0, R5, 1.1641532182693481445e-10 ;  /* 0x2f00000000007423 */ /* 0x000fe20000000005 */
[----:B------:R0:W1:Y:S01]  /*0ca0*/  LDC.64 R10, c[0x4][R3] ;  /* 0x01000000030a7b82 */ /* 0x0000620000000a00 */
[----:B------:R-:W-:Y:S02]  /*0cb0*/  IMAD.U32 R5, RZ, RZ, UR5 ;  /* 0x00000005ff057e24 */ /* 0x000fe4000f8e00ff */
[----:B------:R-:W2:Y:S02]  /*0cc0*/  F2F.F64.F32 R8, R0 ;  /* 0x0000000000087310 */ /* 0x000ea40000201800 */
[----:B--2---:R0:W-:Y:S03]  /*0cd0*/  STL.64 [R1], R8 ;  /* 0x0000000801007387 */ /* 0x0041e60000100a00 */
[----:B------:R-:W-:-:S07]  /*0ce0*/  LEPC R20, `(.L_x_10) ;  /* 0x000000001014794e */ /* 0x000fce0000000000 */
[----:B01----:R-:W-:Y:S05]  /*0cf0*/  CALL.ABS.NOINC R10 ;  /* 0x000000000a007343 */ /* 0x003fea0003c00000 */
.L_x_10:
[----:B------:R-:W-:Y:S05]  /*0d00*/  EXIT ;  /* 0x000000000000794d */ /* 0x000fea0003800000 */
.L_x_11:
[----:B------:R-:W-:-:S00]  /*0d10*/  BRA `(.L_x_11) ;  /* 0xfffffffc00fc7947 */ /* 0x000fc0000383ffff */
[----:B------:R-:W-:-:S00]  /*0d20*/  NOP ;  /* 0x0000000000007918 */ /* 0x000fc00000000000 */
        /* <DEDUP_REMOVED lines=13> */
.L_x_12:


//--------------------- .nv.global.init           --------------------------
	.section	.nv.global.init,"aw",@progbits
	.align	4
.nv.global.init:
	.type		mrg32k3aM1SubSeq,@object
	.size		mrg32k3aM1SubSeq,(mrg32k3aM2SubSeq - mrg32k3aM1SubSeq)
mrg32k3aM1SubSeq:
        /*0000*/ 	.byte	0x0b, 0xcc, 0xee, 0x04, 0x73, 0x29, 0x8b, 0x6f, 0xf6, 0x53, 0x03, 0xf6, 0x23, 0xf6, 0xea, 0xda
        /* <DEDUP_REMOVED lines=125> */
	.type		mrg32k3aM2SubSeq,@object
	.size		mrg32k3aM2SubSeq,(mrg32k3aM1 - mrg32k3aM2SubSeq)
mrg32k3aM2SubSeq:
        /* <DEDUP_REMOVED lines=126> */
	.type		mrg32k3aM1,@object
	.size		mrg32k3aM1,(mrg32k3aM1Seq - mrg32k3aM1)
mrg32k3aM1:
        /* <DEDUP_REMOVED lines=144> */
	.type		mrg32k3aM1Seq,@object
	.size		mrg32k3aM1Seq,(mrg32k3aM2 - mrg32k3aM1Seq)
mrg32k3aM1Seq:
        /* <DEDUP_REMOVED lines=144> */
	.type		mrg32k3aM2,@object
	.size		mrg32k3aM2,(mrg32k3aM2Seq - mrg32k3aM2)
mrg32k3aM2:
        /* <DEDUP_REMOVED lines=144> */
	.type		mrg32k3aM2Seq,@object
	.size		mrg32k3aM2Seq,(precalc_xorwow_matrix - mrg32k3aM2Seq)
mrg32k3aM2Seq:
        /* <DEDUP_REMOVED lines=144> */
	.type		precalc_xorwow_matrix,@object
	.size		precalc_xorwow_matrix,(precalc_xorwow_offset_matrix - precalc_xorwow_matrix)
precalc_xorwow_matrix:
        /* <DEDUP_REMOVED lines=6400> */
	.type		precalc_xorwow_offset_matrix,@object
	.size		precalc_xorwow_offset_matrix,($str - precalc_xorwow_offset_matrix)
precalc_xorwow_offset_matrix:
        /* <DEDUP_REMOVED lines=6400> */
	.type		$str,@object
	.size		$str,(.L_9 - $str)
$str:
        /*353c0*/ 	.byte	0x25, 0x6c, 0x66, 0x0a, 0x00
.L_9:


//--------------------- .nv.shared.reserved.0     --------------------------
	.section	.nv.shared.reserved.0,"aw",@nobits
	.weak		__nv_reservedSMEM_offset_0_alias
	.size		__nv_reservedSMEM_offset_0_alias, 0, 64
	.other		__nv_reservedSMEM_offset_0_alias,@"STO_CUDA_RESERVED_SHARED STV_DEFAULT"
__nv_reservedSMEM_offset_0_alias:
	.zero		0
	.zero		64


//--------------------- .nv.constant0._Z6randomjPfi --------------------------
	.section	.nv.constant0._Z6randomjPfi,"a",@progbits
	.sectionflags	@""
	.align	4
.nv.constant0._Z6randomjPfi:
	.zero		916


//--------------------- SYMBOLS --------------------------

	.type		.nv.reservedSmem.offset0,@object
	.size		.nv.reservedSmem.offset0,0x4
	.type		vprintf,@function
